	.headerflags	@"EF_CUDA_TEXMODE_UNIFIED EF_CUDA_64BIT_ADDRESS EF_CUDA_ACCELERATORS EF_CUDA_SM90 EF_CUDA_VIRTUAL_SM(EF_CUDA_SM90)"
	.elftype	@"ET_EXEC"


//--------------------- .nv.info                  --------------------------
	.section	.nv.info,"",@"SHT_CUDA_INFO"
	.align	4


	//----- nvinfo : EIATTR_REGCOUNT
	.align		4
        /*0000*/ 	.byte	0x04, 0x2f
        /*0002*/ 	.short	(.L_1 - .L_0)
	.align		4
.L_0:
        /*0004*/ 	.word	index@(triton_poi_fused_convolution_33)
        /*0008*/ 	.word	0x0000001f


	//----- nvinfo : EIATTR_MIN_STACK_SIZE
	.align		4
.L_1:
        /*000c*/ 	.byte	0x04, 0x12
        /*000e*/ 	.short	(.L_3 - .L_2)
	.align		4
.L_2:
        /*0010*/ 	.word	index@(triton_poi_fused_convolution_33)
        /*0014*/ 	.word	0x00000000


	//----- nvinfo : EIATTR_FRAME_SIZE
	.align		4
.L_3:
        /*0018*/ 	.byte	0x04, 0x11
        /*001a*/ 	.short	(.L_5 - .L_4)
	.align		4
.L_4:
        /*001c*/ 	.word	index@(triton_poi_fused_convolution_33)
        /*0020*/ 	.word	0x00000000


	//----- nvinfo : EIATTR_MIN_STACK_SIZE
	.align		4
.L_5:
        /*0024*/ 	.byte	0x04, 0x12
        /*0026*/ 	.short	(.L_7 - .L_6)
	.align		4
.L_6:
        /*0028*/ 	.word	index@(triton_poi_fused_convolution_33)
        /*002c*/ 	.word	0x00000000
.L_7:


//--------------------- .nv.info.triton_poi_fused_convolution_33 --------------------------
	.section	.nv.info.triton_poi_fused_convolution_33,"",@"SHT_CUDA_INFO"
	.sectionflags	@""
	.align	4


	//----- nvinfo : EIATTR_CUDA_API_VERSION
	.align		4
        /*0000*/ 	.byte	0x04, 0x37
        /*0002*/ 	.short	(.L_9 - .L_8)
.L_8:
        /*0004*/ 	.word	0x0000007c


	//----- nvinfo : EIATTR_KPARAM_INFO
	.align		4
.L_9:
        /*0008*/ 	.byte	0x04, 0x17
        /*000a*/ 	.short	(.L_11 - .L_10)
.L_10:
        /*000c*/ 	.word	0x00000000
        /*0010*/ 	.short	0x0004
        /*0012*/ 	.short	0x001c
        /*0014*/ 	.byte	0x00, 0xf0, 0x11, 0x00


	//----- nvinfo : EIATTR_KPARAM_INFO
	.align		4
.L_11:
        /*0018*/ 	.byte	0x04, 0x17
        /*001a*/ 	.short	(.L_13 - .L_12)
.L_12:
        /*001c*/ 	.word	0x00000000
        /*0020*/ 	.short	0x0003
        /*0022*/ 	.short	0x0018
        /*0024*/ 	.byte	0x00, 0xf0, 0x11, 0x00


	//----- nvinfo : EIATTR_KPARAM_INFO
	.align		4
.L_13:
        /*0028*/ 	.byte	0x04, 0x17
        /*002a*/ 	.short	(.L_15 - .L_14)
.L_14:
        /*002c*/ 	.word	0x00000000
        /*0030*/ 	.short	0x0002
        /*0032*/ 	.short	0x0010
        /*0034*/ 	.byte	0x00, 0xf4, 0x21, 0x00


	//----- nvinfo : EIATTR_KPARAM_INFO
	.align		4
.L_15:
        /*0038*/ 	.byte	0x04, 0x17
        /*003a*/ 	.short	(.L_17 - .L_16)
.L_16:
        /*003c*/ 	.word	0x00000000
        /*0040*/ 	.short	0x0001
        /*0042*/ 	.short	0x0008
        /*0044*/ 	.byte	0x00, 0xf4, 0x21, 0x00


	//----- nvinfo : EIATTR_KPARAM_INFO
	.align		4
.L_17:
        /*0048*/ 	.byte	0x04, 0x17
        /*004a*/ 	.short	(.L_19 - .L_18)
.L_18:
        /*004c*/ 	.word	0x00000000
        /*0050*/ 	.short	0x0000
        /*0052*/ 	.short	0x0000
        /*0054*/ 	.byte	0x00, 0xf4, 0x21, 0x00


	//----- nvinfo : EIATTR_SPARSE_MMA_MASK
	.align		4
.L_19:
        /*0058*/ 	.byte	0x03, 0x50
        /*005a*/ 	.short	0x0000


	//----- nvinfo : EIATTR_MAXREG_COUNT
	.align		4
        /*005c*/ 	.byte	0x03, 0x1b
        /*005e*/ 	.short	0x00ff


	//----- nvinfo : EIATTR_EXIT_INSTR_OFFSETS
	.align		4
        /*0060*/ 	.byte	0x04, 0x1c
        /*0062*/ 	.short	(.L_21 - .L_20)


	//   ....[0]....
.L_20:
        /*0064*/ 	.word	0x000005c0


	//   ....[1]....
        /*0068*/ 	.word	0x00000640


	//----- nvinfo : EIATTR_REQNTID
	.align		4
.L_21:
        /*006c*/ 	.byte	0x04, 0x10
        /*006e*/ 	.short	(.L_23 - .L_22)
.L_22:
        /*0070*/ 	.word	0x00000080
        /*0074*/ 	.word	0x00000001
        /*0078*/ 	.word	0x00000001


	//----- nvinfo : EIATTR_CBANK_PARAM_SIZE
	.align		4
.L_23:
        /*007c*/ 	.byte	0x03, 0x19
        /*007e*/ 	.short	0x0020


	//----- nvinfo : EIATTR_PARAM_CBANK
	.align		4
        /*0080*/ 	.byte	0x04, 0x0a
        /*0082*/ 	.short	(.L_25 - .L_24)
	.align		4
.L_24:
        /*0084*/ 	.word	index@(.nv.constant0.triton_poi_fused_convolution_33)
        /*0088*/ 	.short	0x0210
        /*008a*/ 	.short	0x0020


	//----- nvinfo : EIATTR_SW_WAR
	.align		4
.L_25:
        /*008c*/ 	.byte	0x04, 0x36
        /*008e*/ 	.short	(.L_27 - .L_26)
.L_26:
        /*0090*/ 	.word	0x00000008
.L_27:


//--------------------- .nv.callgraph             --------------------------
	.section	.nv.callgraph,"",@"SHT_CUDA_CALLGRAPH"
	.align	4
	.sectionentsize	8
	.align		4
        /*0000*/ 	.word	0x00000000
	.align		4
        /*0004*/ 	.word	0xffffffff
	.align		4
        /*0008*/ 	.word	0x00000000
	.align		4
        /*000c*/ 	.word	0xfffffffe
	.align		4
        /*0010*/ 	.word	0x00000000
	.align		4
        /*0014*/ 	.word	0xfffffffd
	.align		4
        /*0018*/ 	.word	0x00000000
	.align		4
        /*001c*/ 	.word	0xfffffffc


//--------------------- .text.triton_poi_fused_convolution_33 --------------------------
	.section	.text.triton_poi_fused_convolution_33,"ax",@progbits
	.sectionflags	@"SHF_BARRIERS=1"
	.align	128
        .global         triton_poi_fused_convolution_33
        .type           triton_poi_fused_convolution_33,@function
        .size           triton_poi_fused_convolution_33,(.L_x_1 - triton_poi_fused_convolution_33)
        .other          triton_poi_fused_convolution_33,@"STO_CUDA_ENTRY STV_DEFAULT"
triton_poi_fused_convolution_33:
.text.triton_poi_fused_convolution_33:
[----:B------:R-:W0:Y:S02]  /*0000*/  LDC R1, c[0x0][0x28] ;  /* 0x00000a00ff017b82 */ /* 0x000e240000000800 */
[----:B------:R-:W1:Y:S01]  /*0010*/  S2R R2, SR_CTAID.Y ;  /* 0x0000000000027919 */ /* 0x000e620000002600 */
[----:B------:R-:W2:Y:S01]  /*0020*/  LDC.64 R18, c[0x0][0x210] ;  /* 0x00008400ff127b82 */ /* 0x000ea20000000a00 */
[----:B------:R-:W-:Y:S01]  /*0030*/  CS2R R10, SRZ ;  /* 0x00000000000a7805 */ /* 0x000fe2000001ff00 */
[----:B------:R-:W-:Y:S01]  /*0040*/  ULDC.64 UR6, c[0x0][0x208] ;  /* 0x0000820000067ab9 */ /* 0x000fe20000000a00 */
[----:B------:R-:W3:Y:S01]  /*0050*/  S2R R0, SR_TID.X ;  /* 0x0000000000007919 */ /* 0x000ee20000002100 */
[----:B------:R-:W4:Y:S01]  /*0060*/  S2R R8, SR_CTAID.X ;  /* 0x0000000000087919 */ /* 0x000f220000002500 */
[----:B-1----:R-:W-:Y:S01]  /*0070*/  IMAD.SHL.U32 R16, R2, 0x40, RZ ;  /* 0x0000004002107824 */ /* 0x002fe200078e00ff */
[----:B------:R-:W-:Y:S01]  /*0080*/  SHF.R.S32.HI R5, RZ, 0x19, R2 ;  /* 0x00000019ff057819 */ /* 0x000fe20000011402 */
[----:B---3--:R-:W-:-:S03]  /*0090*/  IMAD.SHL.U32 R3, R0, 0x4, RZ ;  /* 0x0000000400037824 */ /* 0x008fc600078e00ff */
[----:B------:R-:W-:Y:S02]  /*00a0*/  SGXT R5, R5, 0x1 ;  /* 0x000000010505781a */ /* 0x000fe40000000200 */
[----:B------:R-:W-:Y:S02]  /*00b0*/  SHF.R.U32.HI R17, RZ, 0x4, R0 ;  /* 0x00000004ff117819 */ /* 0x000fe40000011600 */
[----:B------:R-:W-:Y:S02]  /*00c0*/  LOP3.LUT R2, R16, 0x3c, R3, 0xf8, !PT ;  /* 0x0000003c10027812 */ /* 0x000fe400078ef803 */
[----:B------:R-:W-:Y:S02]  /*00d0*/  SGXT.U32 R17, R17, 0x3 ;  /* 0x000000031111781a */ /* 0x000fe40000000000 */
[----:B------:R-:W-:Y:S02]  /*00e0*/  LEA.HI R6, R5, R2, RZ, 0x8 ;  /* 0x0000000205067211 */ /* 0x000fe400078f40ff */
[----:B------:R-:W1:Y:S02]  /*00f0*/  LDC.64 R4, c[0x0][0x218] ;  /* 0x00008600ff047b82 */ /* 0x000e640000000a00 */
[C---:B------:R-:W-:Y:S01]  /*0100*/  LOP3.LUT R7, R6.reuse, 0xffffff00, RZ, 0xc0, !PT ;  /* 0xffffff0006077812 */ /* 0x040fe200078ec0ff */
[----:B------:R-:W-:-:S04]  /*0110*/  IMAD.SHL.U32 R6, R6, 0x10, RZ ;  /* 0x0000001006067824 */ /* 0x000fc800078e00ff */
[----:B------:R-:W-:Y:S02]  /*0120*/  IMAD.IADD R13, R2, 0x1, -R7 ;  /* 0x00000001020d7824 */ /* 0x000fe400078e0a07 */
[----:B----4-:R-:W-:Y:S01]  /*0130*/  IMAD.SHL.U32 R2, R8, 0x10, RZ ;  /* 0x0000001008027824 */ /* 0x010fe200078e00ff */
[----:B------:R-:W-:-:S04]  /*0140*/  LOP3.LUT R8, R6, 0xfffff000, RZ, 0xc0, !PT ;  /* 0xfffff00006087812 */ /* 0x000fc800078ec0ff */
[----:B------:R-:W-:Y:S01]  /*0150*/  LOP3.LUT R6, R2, R17, RZ, 0xfc, !PT ;  /* 0x0000001102067212 */ /* 0x000fe200078efcff */
[----:B------:R-:W-:Y:S01]  /*0160*/  IMAD.IADD R8, R13, 0x1, R8 ;  /* 0x000000010d087824 */ /* 0x000fe200078e0208 */
[----:B------:R-:W-:Y:S02]  /*0170*/  LOP3.LUT R7, R2, 0x8, R17, 0xfe, !PT ;  /* 0x0000000802077812 */ /* 0x000fe400078efe11 */
[C---:B------:R-:W-:Y:S01]  /*0180*/  ISETP.GE.AND P0, PT, R6.reuse, 0x10, PT ;  /* 0x000000100600780c */ /* 0x040fe20003f06270 */
[--C-:B------:R-:W-:Y:S01]  /*0190*/  IMAD R21, R6, 0x100, R8.reuse ;  /* 0x0000010006157824 */ /* 0x100fe200078e0208 */
[C---:B------:R-:W-:Y:S01]  /*01a0*/  ISETP.GE.AND P1, PT, R7.reuse, 0x10, PT ;  /* 0x000000100700780c */ /* 0x040fe20003f26270 */
[----:B------:R-:W-:Y:S01]  /*01b0*/  IMAD R9, R7, 0x100, R8 ;  /* 0x0000010007097824 */ /* 0x000fe200078e0208 */
[----:B------:R-:W-:Y:S01]  /*01c0*/  CS2R R6, SRZ ;  /* 0x0000000000067805 */ /* 0x000fe2000001ff00 */
[----:B--2---:R-:W-:-:S04]  /*01d0*/  IMAD.WIDE R20, R21, 0x4, R18 ;  /* 0x0000000415147825 */ /* 0x004fc800078e0212 */
[----:B------:R-:W-:Y:S01]  /*01e0*/  IMAD.WIDE R18, R9, 0x4, R18 ;  /* 0x0000000409127825 */ /* 0x000fe200078e0212 */
[----:B------:R-:W-:-:S03]  /*01f0*/  CS2R R8, SRZ ;  /* 0x0000000000087805 */ /* 0x000fc6000001ff00 */
[----:B-1----:R-:W-:Y:S01]  /*0200*/  IMAD.WIDE R12, R13, 0x4, R4 ;  /* 0x000000040d0c7825 */ /* 0x002fe200078e0204 */
[----:B------:R-:W-:Y:S02]  /*0210*/  CS2R R4, SRZ ;  /* 0x0000000000047805 */ /* 0x000fe4000001ff00 */
[----:B------:R-:W2:Y:S04]  /*0220*/  @!P1 LDG.E.EL.128 R8, desc[UR6][R18.64] ;  /* 0x0000000612089981 */ /* 0x000ea8000c2e1d00 */
[----:B------:R1:W3:Y:S04]  /*0230*/  @!P0 LDG.E.EL.128 R4, desc[UR6][R20.64] ;  /* 0x0000000614048981 */ /* 0x0002e8000c2e1d00 */
[----:B------:R-:W3:Y:S01]  /*0240*/  LDG.E.EL.128 R12, desc[UR6][R12.64] ;  /* 0x000000060c0c7981 */ /* 0x000ee2000c2e1d00 */
[----:B------:R-:W4:Y:S01]  /*0250*/  S2UR UR5, SR_CgaCtaId ;  /* 0x00000000000579c3 */ /* 0x000f220000008800 */
[----:B------:R-:W-:Y:S01]  /*0260*/  IMAD.SHL.U32 R22, R0, 0x40, RZ ;  /* 0x0000004000167824 */ /* 0x000fe200078e00ff */
[----:B------:R-:W-:-:S04]  /*0270*/  UMOV UR4, 0x400 ;  /* 0x0000040000047882 */ /* 0x000fc80000000000 */
[----:B------:R-:W-:-:S04]  /*0280*/  LOP3.LUT R22, R22, 0x3c0, RZ, 0xc0, !PT ;  /* 0x000003c016167812 */ /* 0x000fc800078ec0ff */
[C---:B------:R-:W-:Y:S02]  /*0290*/  LOP3.LUT R23, R22.reuse, R17, RZ, 0xfc, !PT ;  /* 0x0000001116177212 */ /* 0x040fe400078efcff */
[C---:B------:R-:W-:Y:S02]  /*02a0*/  LOP3.LUT R24, R22.reuse, 0x10, RZ, 0xfc, !PT ;  /* 0x0000001016187812 */ /* 0x040fe400078efcff */
[C---:B------:R-:W-:Y:S02]  /*02b0*/  LOP3.LUT R26, R22.reuse, 0x20, RZ, 0xfc, !PT ;  /* 0x00000020161a7812 */ /* 0x040fe400078efcff */
[C---:B------:R-:W-:Y:S02]  /*02c0*/  LOP3.LUT R28, R22.reuse, 0x30, RZ, 0xfc, !PT ;  /* 0x00000030161c7812 */ /* 0x040fe400078efcff */
[-C--:B------:R-:W-:Y:S02]  /*02d0*/  LEA.HI R17, R22, R23.reuse, RZ, 0x1c ;  /* 0x0000001716117211 */ /* 0x080fe400078fe0ff */
[-C--:B-1----:R-:W-:Y:S01]  /*02e0*/  LEA.HI R20, R24, R23.reuse, RZ, 0x1c ;  /* 0x0000001718147211 */ /* 0x082fe200078fe0ff */
[----:B----4-:R-:W-:Y:S01]  /*02f0*/  UPRMT UR4, UR5, 0x654, UR4 ;  /* 0x0000065405047896 */ /* 0x010fe20008000004 */
[----:B------:R-:W-:-:S02]  /*0300*/  LEA.HI R21, R26, R23, RZ, 0x1c ;  /* 0x000000171a157211 */ /* 0x000fc400078fe0ff */
[----:B------:R-:W-:-:S03]  /*0310*/  LEA.HI R18, R28, R23, RZ, 0x1c ;  /* 0x000000171c127211 */ /* 0x000fc600078fe0ff */
[----:B------:R-:W-:Y:S02]  /*0320*/  LEA R17, R17, UR4, 0x2 ;  /* 0x0000000411117c11 */ /* 0x000fe4000f8e10ff */
[----:B------:R-:W-:Y:S02]  /*0330*/  LEA R20, R20, UR4, 0x2 ;  /* 0x0000000414147c11 */ /* 0x000fe4000f8e10ff */
[----:B------:R-:W-:Y:S02]  /*0340*/  LEA R21, R21, UR4, 0x2 ;  /* 0x0000000415157c11 */ /* 0x000fe4000f8e10ff */
[----:B------:R-:W-:Y:S02]  /*0350*/  LEA R18, R18, UR4, 0x2 ;  /* 0x0000000412127c11 */ /* 0x000fe4000f8e10ff */
[----:B------:R-:W-:-:S04]  /*0360*/  LOP3.LUT R2, R2, 0xc, R3, 0xf8, !PT ;  /* 0x0000000c02027812 */ /* 0x000fc800078ef803 */
[----:B------:R-:W-:Y:S01]  /*0370*/  ISETP.GE.AND P0, PT, R2, 0x10, PT ;  /* 0x000000100200780c */ /* 0x000fe20003f06270 */
[----:B---3--:R-:W-:Y:S01]  /*0380*/  FADD R4, R12, R4 ;  /* 0x000000040c047221 */ /* 0x008fe20000000000 */
[C---:B------:R-:W-:Y:S01]  /*0390*/  FADD R5, R13.reuse, R5 ;  /* 0x000000050d057221 */ /* 0x040fe20000000000 */
[----:B--2---:R-:W-:Y:S01]  /*03a0*/  FADD R9, R13, R9 ;  /* 0x000000090d097221 */ /* 0x004fe20000000000 */
[C---:B------:R-:W-:Y:S01]  /*03b0*/  FADD R13, R14.reuse, R6 ;  /* 0x000000060e0d7221 */ /* 0x040fe20000000000 */
[----:B------:R-:W-:Y:S01]  /*03c0*/  FADD R14, R14, R10 ;  /* 0x0000000a0e0e7221 */ /* 0x000fe20000000000 */
[C---:B------:R-:W-:Y:S01]  /*03d0*/  FADD R10, R15.reuse, R7 ;  /* 0x000000070f0a7221 */ /* 0x040fe20000000000 */
[----:B------:R-:W-:Y:S01]  /*03e0*/  FADD R12, R12, R8 ;  /* 0x000000080c0c7221 */ /* 0x000fe20000000000 */
[----:B------:R-:W-:Y:S01]  /*03f0*/  STS [R17], R4 ;  /* 0x0000000411007388 */ /* 0x000fe20000000800 */
[----:B------:R-:W-:-:S03]  /*0400*/  FADD R15, R15, R11 ;  /* 0x0000000b0f0f7221 */ /* 0x000fc60000000000 */
[----:B------:R-:W-:Y:S04]  /*0410*/  STS [R20+0x40], R5 ;  /* 0x0000400514007388 */ /* 0x000fe80000000800 */
[----:B------:R-:W-:Y:S04]  /*0420*/  STS [R21+0x80], R13 ;  /* 0x0000800d15007388 */ /* 0x000fe80000000800 */
[----:B------:R1:W-:Y:S04]  /*0430*/  STS [R18+0xc0], R10 ;  /* 0x0000c00a12007388 */ /* 0x0003e80000000800 */
[----:B------:R-:W-:Y:S04]  /*0440*/  STS [R17+0x20], R12 ;  /* 0x0000200c11007388 */ /* 0x000fe80000000800 */
[----:B------:R-:W-:Y:S01]  /*0450*/  STS [R20+0x60], R9 ;  /* 0x0000600914007388 */ /* 0x000fe20000000800 */
[----:B------:R-:W-:Y:S01]  /*0460*/  SHF.R.U32.HI R7, RZ, 0x4, R3 ;  /* 0x00000004ff077819 */ /* 0x000fe20000011603 */
[----:B-1----:R-:W1:Y:S02]  /*0470*/  LDC.64 R10, c[0x0][0x220] ;  /* 0x00008800ff0a7b82 */ /* 0x002e640000000a00 */
[----:B------:R-:W-:Y:S04]  /*0480*/  STS [R21+0xa0], R14 ;  /* 0x0000a00e15007388 */ /* 0x000fe80000000800 */
[----:B------:R-:W-:Y:S01]  /*0490*/  STS [R18+0xe0], R15 ;  /* 0x0000e00f12007388 */ /* 0x000fe20000000800 */
[----:B------:R-:W-:-:S02]  /*04a0*/  LOP3.LUT R8, R3, 0x1fc, RZ, 0xc0, !PT ;  /* 0x000001fc03087812 */ /* 0x000fc400078ec0ff */
[----:B------:R-:W-:-:S05]  /*04b0*/  SGXT.U32 R7, R7, 0x5 ;  /* 0x000000050707781a */ /* 0x000fca0000000000 */
[----:B------:R-:W-:-:S05]  /*04c0*/  IMAD.IADD R7, R8, 0x1, R7 ;  /* 0x0000000108077824 */ /* 0x000fca00078e0207 */
[----:B------:R-:W-:Y:S01]  /*04d0*/  LEA R19, R7, UR4, 0x2 ;  /* 0x0000000407137c11 */ /* 0x000fe2000f8e10ff */
[----:B------:R-:W-:Y:S01]  /*04e0*/  BAR.SYNC.DEFER_BLOCKING 0x0 ;  /* 0x0000000000007b1d */ /* 0x000fe20000010000 */
[----:B------:R-:W-:-:S05]  /*04f0*/  SHF.R.U32.HI R13, RZ, 0x2, R0 ;  /* 0x00000002ff0d7819 */ /* 0x000fca0000011600 */
[----:B------:R-:W-:Y:S04]  /*0500*/  LDS R4, [R19] ;  /* 0x0000000013047984 */ /* 0x000fe80000000800 */
[----:B------:R-:W-:Y:S04]  /*0510*/  LDS R5, [R19+0x4] ;  /* 0x0000040013057984 */ /* 0x000fe80000000800 */
[----:B------:R-:W-:Y:S04]  /*0520*/  LDS R6, [R19+0x8] ;  /* 0x0000080013067984 */ /* 0x000fe80000000800 */
[----:B------:R-:W2:Y:S01]  /*0530*/  LDS R7, [R19+0xc] ;  /* 0x00000c0013077984 */ /* 0x000ea20000000800 */
[----:B------:R-:W-:-:S04]  /*0540*/  SGXT.U32 R13, R13, 0x5 ;  /* 0x000000050d0d781a */ /* 0x000fc80000000000 */
[----:B------:R-:W-:Y:S02]  /*0550*/  LOP3.LUT R13, R16, R13, RZ, 0xfc, !PT ;  /* 0x0000000d100d7212 */ /* 0x000fe400078efcff */
[----:B------:R-:W-:-:S03]  /*0560*/  LOP3.LUT R3, R8, 0x200, RZ, 0xfc, !PT ;  /* 0x0000020008037812 */ /* 0x000fc600078efcff */
[----:B------:R-:W-:Y:S01]  /*0570*/  IMAD R13, R13, 0x10, R2 ;  /* 0x000000100d0d7824 */ /* 0x000fe200078e0202 */
[----:B------:R-:W-:-:S03]  /*0580*/  LEA.HI R8, R3, R8, RZ, 0x1c ;  /* 0x0000000803087211 */ /* 0x000fc600078fe0ff */
[----:B-1----:R-:W-:Y:S01]  /*0590*/  IMAD.WIDE R2, R13, 0x4, R10 ;  /* 0x000000040d027825 */ /* 0x002fe200078e020a */
[----:B------:R-:W-:-:S04]  /*05a0*/  LEA R8, R8, UR4, 0x2 ;  /* 0x0000000408087c11 */ /* 0x000fc8000f8e10ff */
[----:B--2---:R1:W-:Y:S01]  /*05b0*/  @!P0 STG.E.128 desc[UR6][R2.64], R4 ;  /* 0x0000000402008986 */ /* 0x0043e2000c101d06 */
[----:B------:R-:W-:Y:S05]  /*05c0*/  @P0 EXIT ;  /* 0x000000000000094d */ /* 0x000fea0003800000 */
[----:B-1----:R-:W-:Y:S01]  /*05d0*/  LDS R4, [R8+0x800] ;  /* 0x0008000008047984 */ /* 0x002fe20000000800 */
[----:B------:R-:W-:-:S03]  /*05e0*/  VIADD R13, R13, 0x200 ;  /* 0x000002000d0d7836 */ /* 0x000fc60000000000 */
[----:B------:R-:W-:Y:S01]  /*05f0*/  LDS R5, [R8+0x804] ;  /* 0x0008040008057984 */ /* 0x000fe20000000800 */
[----:B------:R-:W-:-:S03]  /*0600*/  IMAD.WIDE R10, R13, 0x4, R10 ;  /* 0x000000040d0a7825 */ /* 0x000fc600078e020a */
[----:B------:R-:W-:Y:S04]  /*0610*/  LDS R6, [R8+0x808] ;  /* 0x0008080008067984 */ /* 0x000fe80000000800 */
[----:B------:R-:W0:Y:S04]  /*0620*/  LDS R7, [R8+0x80c] ;  /* 0x00080c0008077984 */ /* 0x000e280000000800 */
[----:B0-----:R-:W-:Y:S01]  /*0630*/  STG.E.128 desc[UR6][R10.64], R4 ;  /* 0x000000040a007986 */ /* 0x001fe2000c101d06 */
[----:B------:R-:W-:Y:S05]  /*0640*/  EXIT ;  /* 0x000000000000794d */ /* 0x000fea0003800000 */
.L_x_0:
[----:B------:R-:W-:-:S00]  /*0650*/  BRA `(.L_x_0) ;  /* 0xfffffffc00fc7947 */ /* 0x000fc0000383ffff */
[----:B------:R-:W-:-:S00]  /*0660*/  NOP ;  /* 0x0000000000007918 */ /* 0x000fc00000000000 */
        /* <DEDUP_REMOVED lines=9> */
.L_x_1:


//--------------------- .nv.shared.triton_poi_fused_convolution_33 --------------------------
	.section	.nv.shared.triton_poi_fused_convolution_33,"aw",@nobits
	.sectionflags	@""
	.align	16
	.zero		1024


//--------------------- .nv.constant0.triton_poi_fused_convolution_33 --------------------------
	.section	.nv.constant0.triton_poi_fused_convolution_33,"a",@progbits
	.sectionflags	@""
	.align	4
.nv.constant0.triton_poi_fused_convolution_33:
	.zero		560
